//
// Generated by NVIDIA NVVM Compiler
//
// Compiler Build ID: CL-36424714
// Cuda compilation tools, release 13.0, V13.0.88
// Based on NVVM 20.0.0
//

.version 9.0
.target sm_100
.address_size 64

	// .globl	_Z15incrementKernelIiEvPT_mS0_

.visible .entry _Z15incrementKernelIiEvPT_mS0_(
	.param .u64 .ptr .align 1 _Z15incrementKernelIiEvPT_mS0__param_0,
	.param .u64 _Z15incrementKernelIiEvPT_mS0__param_1,
	.param .u32 _Z15incrementKernelIiEvPT_mS0__param_2
)
{
	.reg .pred 	%p<2>;
	.reg .b32 	%r<8>;
	.reg .b64 	%rd<7>;

	ld.param.u64 	%rd2, [_Z15incrementKernelIiEvPT_mS0__param_0];
	ld.param.u64 	%rd3, [_Z15incrementKernelIiEvPT_mS0__param_1];
	ld.param.u32 	%r1, [_Z15incrementKernelIiEvPT_mS0__param_2];
	mov.u32 	%r2, %ctaid.x;
	mov.u32 	%r3, %ntid.x;
	mov.u32 	%r4, %tid.x;
	mad.lo.s32 	%r5, %r2, %r3, %r4;
	cvt.u64.u32 	%rd1, %r5;
	setp.le.u64 	%p1, %rd3, %rd1;
	@%p1 bra 	$L__BB0_2;
	cvta.to.global.u64 	%rd4, %rd2;
	shl.b64 	%rd5, %rd1, 2;
	add.s64 	%rd6, %rd4, %rd5;
	ld.global.u32 	%r6, [%rd6];
	add.s32 	%r7, %r6, %r1;
	st.global.u32 	[%rd6], %r7;
$L__BB0_2:
	ret;

}


// ===== COMPILED SASS (sm_100) =====

	.target	sm_100

	.elftype	@"ET_EXEC"


//--------------------- .note.nv.tkinfo           --------------------------
	.section	.note.nv.tkinfo,"",@"SHT_NOTE"
	.sectionflags	@"SHF_NOTE_NV_TKINFO"
	.tkinfo
        /*0018*/ 	.word	0x00000002
        /*0030*/ 	.string	""
        /*0030*/ 	.string	"ptxas"
        /*0030*/ 	.string	"Cuda compilation tools, release 13.0, V13.0.88"
        /*0030*/ 	.string	"Build cuda_13.0.r13.0/compiler.36424714_0"
        /*0030*/ 	.string	"-arch sm_100 -m 64 "



//--------------------- .note.nv.cuinfo           --------------------------
	.section	.note.nv.cuinfo,"",@"SHT_NOTE"
	.sectionflags	@"SHF_NOTE_NV_CUINFO"
        /*0018*/ 	.short	0x0002
        /*001a*/ 	.short	0x0064
        /*001c*/ 	.short	0x0082
	.zero		2


//--------------------- .nv.info                  --------------------------
	.section	.nv.info,"",@"SHT_CUDA_INFO"
	.align	4


	//----- nvinfo : EIATTR_REGCOUNT
	.align		4
        /*0000*/ 	.byte	0x04, 0x2f
        /*0002*/ 	.short	(.L_1 - .L_0)
	.align		4
.L_0:
        /*0004*/ 	.word	index@(_Z15incrementKernelIiEvPT_mS0_)
        /*0008*/ 	.word	0x00000008


	//----- nvinfo : EIATTR_FRAME_SIZE
	.align		4
.L_1:
        /*000c*/ 	.byte	0x04, 0x11
        /*000e*/ 	.short	(.L_3 - .L_2)
	.align		4
.L_2:
        /*0010*/ 	.word	index@(_Z15incrementKernelIiEvPT_mS0_)
        /*0014*/ 	.word	0x00000000


	//----- nvinfo : EIATTR_MIN_STACK_SIZE
	.align		4
.L_3:
        /*0018*/ 	.byte	0x04, 0x12
        /*001a*/ 	.short	(.L_5 - .L_4)
	.align		4
.L_4:
        /*001c*/ 	.word	index@(_Z15incrementKernelIiEvPT_mS0_)
        /*0020*/ 	.word	0x00000000
.L_5:


//--------------------- .nv.compat                --------------------------
	.section	.nv.compat,"",@"SHT_CUDA_COMPAT_INFO"
	.align	4
        /*0000*/ 	.byte	0x02, 0x09, 0x00, 0x00, 0x02, 0x02, 0x01, 0x00, 0x02, 0x05, 0x05, 0x00, 0x03, 0x07, 0x01, 0x01
        /*0010*/ 	.byte	0x02, 0x03, 0x00, 0x00, 0x02, 0x06, 0x01, 0x00, 0x04, 0x0b, 0x08, 0x00, 0x09, 0x00, 0x00, 0x00
        /*0020*/ 	.byte	0x00, 0x00, 0x00, 0x00


//--------------------- .nv.info._Z15incrementKernelIiEvPT_mS0_ --------------------------
	.section	.nv.info._Z15incrementKernelIiEvPT_mS0_,"",@"SHT_CUDA_INFO"
	.sectionflags	@""
	.align	4


	//----- nvinfo : EIATTR_CUDA_API_VERSION
	.align		4
        /*0000*/ 	.byte	0x04, 0x37
        /*0002*/ 	.short	(.L_7 - .L_6)
.L_6:
        /*0004*/ 	.word	0x00000082


	//----- nvinfo : EIATTR_KPARAM_INFO
	.align		4
.L_7:
        /*0008*/ 	.byte	0x04, 0x17
        /*000a*/ 	.short	(.L_9 - .L_8)
.L_8:
        /*000c*/ 	.word	0x00000000
        /*0010*/ 	.short	0x0002
        /*0012*/ 	.short	0x0010
        /*0014*/ 	.byte	0x00, 0xf0, 0x11, 0x00


	//----- nvinfo : EIATTR_KPARAM_INFO
	.align		4
.L_9:
        /*0018*/ 	.byte	0x04, 0x17
        /*001a*/ 	.short	(.L_11 - .L_10)
.L_10:
        /*001c*/ 	.word	0x00000000
        /*0020*/ 	.short	0x0001
        /*0022*/ 	.short	0x0008
        /*0024*/ 	.byte	0x00, 0xf0, 0x21, 0x00


	//----- nvinfo : EIATTR_KPARAM_INFO
	.align		4
.L_11:
        /*0028*/ 	.byte	0x04, 0x17
        /*002a*/ 	.short	(.L_13 - .L_12)
.L_12:
        /*002c*/ 	.word	0x00000000
        /*0030*/ 	.short	0x0000
        /*0032*/ 	.short	0x0000
        /*0034*/ 	.byte	0x00, 0xf5, 0x21, 0x00


	//----- nvinfo : EIATTR_SPARSE_MMA_MASK
	.align		4
.L_13:
        /*0038*/ 	.byte	0x03, 0x50
        /*003a*/ 	.short	0x0000


	//----- nvinfo : EIATTR_MAXREG_COUNT
	.align		4
        /*003c*/ 	.byte	0x03, 0x1b
        /*003e*/ 	.short	0x00ff


	//----- nvinfo : EIATTR_MERCURY_ISA_VERSION
	.align		4
        /*0040*/ 	.byte	0x03, 0x5f
        /*0042*/ 	.short	0x0101


	//----- nvinfo : EIATTR_VRC_CTA_INIT_COUNT
	.align		4
        /*0044*/ 	.byte	0x02, 0x4a
	.zero		1
	.zero		1


	//----- nvinfo : EIATTR_EXIT_INSTR_OFFSETS
	.align		4
        /*0048*/ 	.byte	0x04, 0x1c
        /*004a*/ 	.short	(.L_15 - .L_14)


	//   ....[0]....
.L_14:
        /*004c*/ 	.word	0x00000080


	//   ....[1]....
        /*0050*/ 	.word	0x00000110


	//----- nvinfo : EIATTR_CBANK_PARAM_SIZE
	.align		4
.L_15:
        /*0054*/ 	.byte	0x03, 0x19
        /*0056*/ 	.short	0x0014


	//----- nvinfo : EIATTR_PARAM_CBANK
	.align		4
        /*0058*/ 	.byte	0x04, 0x0a
        /*005a*/ 	.short	(.L_17 - .L_16)
	.align		4
.L_16:
        /*005c*/ 	.word	index@(.nv.constant0._Z15incrementKernelIiEvPT_mS0_)
        /*0060*/ 	.short	0x0380
        /*0062*/ 	.short	0x0014


	//----- nvinfo : EIATTR_SW_WAR
	.align		4
.L_17:
        /*0064*/ 	.byte	0x04, 0x36
        /*0066*/ 	.short	(.L_19 - .L_18)
.L_18:
        /*0068*/ 	.word	0x00000008
.L_19:


//--------------------- .nv.callgraph             --------------------------
	.section	.nv.callgraph,"",@"SHT_CUDA_CALLGRAPH"
	.align	4
	.sectionentsize	8
	.align		4
        /*0000*/ 	.word	0x00000000
	.align		4
        /*0004*/ 	.word	0xffffffff
	.align		4
        /*0008*/ 	.word	0x00000000
	.align		4
        /*000c*/ 	.word	0xfffffffe
	.align		4
        /*0010*/ 	.word	0x00000000
	.align		4
        /*0014*/ 	.word	0xfffffffd
	.align		4
        /*0018*/ 	.word	0x00000000
	.align		4
        /*001c*/ 	.word	0xfffffffc


//--------------------- .text._Z15incrementKernelIiEvPT_mS0_ --------------------------
	.section	.text._Z15incrementKernelIiEvPT_mS0_,"ax",@progbits
	.align	128
        .global         _Z15incrementKernelIiEvPT_mS0_
        .type           _Z15incrementKernelIiEvPT_mS0_,@function
        .size           _Z15incrementKernelIiEvPT_mS0_,(.L_x_1 - _Z15incrementKernelIiEvPT_mS0_)
        .other          _Z15incrementKernelIiEvPT_mS0_,@"STO_CUDA_ENTRY STV_DEFAULT"
_Z15incrementKernelIiEvPT_mS0_:
.text._Z15incrementKernelIiEvPT_mS0_:
[----:B------:R-:W-:Y:S01]  /*0000*/  LDC R1, c[0x0][0x37c] ;  /* 0x0000df00ff017b82 */ /* 0x000fe20000000800 */
[----:B------:R-:W0:Y:S07]  /*0010*/  S2R R3, SR_TID.X ;  /* 0x0000000000037919 */ /* 0x000e2e0000002100 */
[----:B------:R-:W0:Y:S01]  /*0020*/  S2UR UR4, SR_CTAID.X ;  /* 0x00000000000479c3 */ /* 0x000e220000002500 */
[----:B------:R-:W1:Y:S07]  /*0030*/  LDCU.64 UR6, c[0x0][0x388] ;  /* 0x00007100ff0677ac */ /* 0x000e6e0008000a00 */
[----:B------:R-:W0:Y:S02]  /*0040*/  LDC R0, c[0x0][0x360] ;  /* 0x0000d800ff007b82 */ /* 0x000e240000000800 */
[----:B0-----:R-:W-:-:S05]  /*0050*/  IMAD R0, R0, UR4, R3 ;  /* 0x0000000400007c24 */ /* 0x001fca000f8e0203 */
[----:B-1----:R-:W-:-:S04]  /*0060*/  ISETP.GE.U32.AND P0, PT, R0, UR6, PT ;  /* 0x0000000600007c0c */ /* 0x002fc8000bf06070 */
[----:B------:R-:W-:-:S13]  /*0070*/  ISETP.GE.U32.AND.EX P0, PT, RZ, UR7, PT, P0 ;  /* 0x00000007ff007c0c */ /* 0x000fda000bf06100 */
[----:B------:R-:W-:Y:S05]  /*0080*/  @P0 EXIT ;  /* 0x000000000000094d */ /* 0x000fea0003800000 */
[----:B------:R-:W0:Y:S01]  /*0090*/  LDCU.64 UR6, c[0x0][0x380] ;  /* 0x00007000ff0677ac */ /* 0x000e220008000a00 */
[----:B------:R-:W1:Y:S01]  /*00a0*/  LDCU.64 UR4, c[0x0][0x358] ;  /* 0x00006b00ff0477ac */ /* 0x000e620008000a00 */
[C---:B0-----:R-:W-:Y:S01]  /*00b0*/  LEA R2, P0, R0.reuse, UR6, 0x2 ;  /* 0x0000000600027c11 */ /* 0x041fe2000f8010ff */
[----:B------:R-:W0:Y:S03]  /*00c0*/  LDCU UR6, c[0x0][0x390] ;  /* 0x00007200ff0677ac */ /* 0x000e260008000800 */
[----:B------:R-:W-:-:S05]  /*00d0*/  LEA.HI.X R3, R0, UR7, RZ, 0x2, P0 ;  /* 0x0000000700037c11 */ /* 0x000fca00080f14ff */
[----:B-1----:R-:W0:Y:S02]  /*00e0*/  LDG.E R0, desc[UR4][R2.64] ;  /* 0x0000000402007981 */ /* 0x002e24000c1e1900 */
[----:B0-----:R-:W-:-:S05]  /*00f0*/  VIADD R5, R0, UR6 ;  /* 0x0000000600057c36 */ /* 0x001fca0008000000 */
[----:B------:R-:W-:Y:S01]  /*0100*/  STG.E desc[UR4][R2.64], R5 ;  /* 0x0000000502007986 */ /* 0x000fe2000c101904 */
[----:B------:R-:W-:Y:S05]  /*0110*/  EXIT ;  /* 0x000000000000794d */ /* 0x000fea0003800000 */
.L_x_0:
[----:B------:R-:W-:-:S00]  /*0120*/  BRA `(.L_x_0) ;  /* 0xfffffffc00fc7947 */ /* 0x000fc0000383ffff */
[----:B------:R-:W-:-:S00]  /*0130*/  NOP ;  /* 0x0000000000007918 */ /* 0x000fc00000000000 */
        /* <DEDUP_REMOVED lines=12> */
.L_x_1:


//--------------------- .nv.shared.reserved.0     --------------------------
	.section	.nv.shared.reserved.0,"aw",@nobits
	.weak		__nv_reservedSMEM_offset_0_alias
	.size		__nv_reservedSMEM_offset_0_alias, 0, 64
	.other		__nv_reservedSMEM_offset_0_alias,@"STO_CUDA_RESERVED_SHARED STV_DEFAULT"
__nv_reservedSMEM_offset_0_alias:
	.zero		0
	.zero		64


//--------------------- .nv.constant0._Z15incrementKernelIiEvPT_mS0_ --------------------------
	.section	.nv.constant0._Z15incrementKernelIiEvPT_mS0_,"a",@progbits
	.sectionflags	@""
	.align	4
.nv.constant0._Z15incrementKernelIiEvPT_mS0_:
	.zero		916


//--------------------- SYMBOLS --------------------------

	.type		.nv.reservedSmem.offset0,@object
	.size		.nv.reservedSmem.offset0,0x4
